//
// Generated by NVIDIA NVVM Compiler
//
// Compiler Build ID: CL-36424714
// Cuda compilation tools, release 13.0, V13.0.88
// Based on NVVM 20.0.0
//

.version 9.0
.target sm_100
.address_size 64

	// .globl	_Z9integratePdidii
// _ZZ9integratePdidiiE8blockSum has been demoted

.visible .entry _Z9integratePdidii(
	.param .u64 .ptr .align 1 _Z9integratePdidii_param_0,
	.param .u32 _Z9integratePdidii_param_1,
	.param .f64 _Z9integratePdidii_param_2,
	.param .u32 _Z9integratePdidii_param_3,
	.param .u32 _Z9integratePdidii_param_4
)
{
	.reg .pred 	%p<12>;
	.reg .b32 	%r<45>;
	.reg .b64 	%rd<11>;
	.reg .b64 	%fd<51>;
	// demoted variable
	.shared .align 8 .b8 _ZZ9integratePdidiiE8blockSum[4096];
	ld.param.u64 	%rd5, [_Z9integratePdidii_param_0];
	ld.param.u32 	%r22, [_Z9integratePdidii_param_1];
	ld.param.f64 	%fd10, [_Z9integratePdidii_param_2];
	ld.param.u32 	%r23, [_Z9integratePdidii_param_3];
	ld.param.u32 	%r24, [_Z9integratePdidii_param_4];
	mov.u32 	%r1, %tid.x;
	mov.u32 	%r2, %ctaid.x;
	mov.u32 	%r44, %ntid.x;
	mad.lo.s32 	%r25, %r2, %r44, %r1;
	mul.lo.s32 	%r26, %r24, %r23;
	div.s32 	%r4, %r22, %r26;
	mul.lo.s32 	%r5, %r4, %r25;
	add.s32 	%r6, %r5, %r4;
	cvt.s64.s32 	%rd1, %r23;
	setp.eq.s32 	%p1, %r23, 0;
	@%p1 bra 	$L__BB0_3;
	and.b64  	%rd2, %rd1, 2305843009213693951;
	mov.b64 	%rd10, 0;
	mov.u32 	%r39, _ZZ9integratePdidiiE8blockSum;
$L__BB0_2:
	mov.b32 	%r28, 0;
	st.shared.v2.u32 	[%r39], {%r28, %r28};
	add.s64 	%rd10, %rd10, 1;
	add.s32 	%r39, %r39, 8;
	setp.lt.u64 	%p2, %rd10, %rd2;
	@%p2 bra 	$L__BB0_2;
$L__BB0_3:
	setp.gt.s32 	%p3, %r4, 0;
	shl.b32 	%r29, %r1, 3;
	mov.u32 	%r30, _ZZ9integratePdidiiE8blockSum;
	add.s32 	%r9, %r30, %r29;
	@%p3 bra 	$L__BB0_5;
	ld.shared.f64 	%fd50, [%r9];
	bra.uni 	$L__BB0_10;
$L__BB0_5:
	ld.shared.f64 	%fd50, [%r9];
	add.s32 	%r31, %r5, 1;
	max.s32 	%r10, %r6, %r31;
	sub.s32 	%r32, %r10, %r5;
	and.b32  	%r11, %r32, 3;
	setp.eq.s32 	%p4, %r11, 0;
	mov.u32 	%r42, %r5;
	@%p4 bra 	$L__BB0_8;
	neg.s32 	%r40, %r11;
	mov.u32 	%r42, %r5;
$L__BB0_7:
	.pragma "nounroll";
	cvt.rn.f64.s32 	%fd12, %r42;
	add.f64 	%fd13, %fd12, 0d3FE0000000000000;
	mul.f64 	%fd14, %fd10, %fd13;
	fma.rn.f64 	%fd15, %fd14, %fd14, 0d3FF0000000000000;
	rcp.rn.f64 	%fd16, %fd15;
	add.f64 	%fd50, %fd16, %fd50;
	add.s32 	%r42, %r42, 1;
	add.s32 	%r40, %r40, 1;
	setp.ne.s32 	%p5, %r40, 0;
	@%p5 bra 	$L__BB0_7;
$L__BB0_8:
	sub.s32 	%r33, %r5, %r10;
	setp.gt.u32 	%p6, %r33, -4;
	@%p6 bra 	$L__BB0_10;
$L__BB0_9:
	cvt.rn.f64.s32 	%fd17, %r42;
	add.f64 	%fd18, %fd17, 0d3FE0000000000000;
	mul.f64 	%fd19, %fd10, %fd18;
	fma.rn.f64 	%fd20, %fd19, %fd19, 0d3FF0000000000000;
	rcp.rn.f64 	%fd21, %fd20;
	add.f64 	%fd22, %fd21, %fd50;
	add.s32 	%r34, %r42, 1;
	cvt.rn.f64.s32 	%fd23, %r34;
	add.f64 	%fd24, %fd23, 0d3FE0000000000000;
	mul.f64 	%fd25, %fd10, %fd24;
	fma.rn.f64 	%fd26, %fd25, %fd25, 0d3FF0000000000000;
	rcp.rn.f64 	%fd27, %fd26;
	add.f64 	%fd28, %fd27, %fd22;
	add.s32 	%r35, %r42, 2;
	cvt.rn.f64.s32 	%fd29, %r35;
	add.f64 	%fd30, %fd29, 0d3FE0000000000000;
	mul.f64 	%fd31, %fd10, %fd30;
	fma.rn.f64 	%fd32, %fd31, %fd31, 0d3FF0000000000000;
	rcp.rn.f64 	%fd33, %fd32;
	add.f64 	%fd34, %fd33, %fd28;
	add.s32 	%r36, %r42, 3;
	cvt.rn.f64.s32 	%fd35, %r36;
	add.f64 	%fd36, %fd35, 0d3FE0000000000000;
	mul.f64 	%fd37, %fd10, %fd36;
	fma.rn.f64 	%fd38, %fd37, %fd37, 0d3FF0000000000000;
	rcp.rn.f64 	%fd39, %fd38;
	add.f64 	%fd50, %fd39, %fd34;
	add.s32 	%r42, %r42, 4;
	setp.lt.s32 	%p7, %r42, %r6;
	@%p7 bra 	$L__BB0_9;
$L__BB0_10:
	mul.f64 	%fd40, %fd10, 0d4010000000000000;
	mul.f64 	%fd41, %fd40, %fd50;
	st.shared.f64 	[%r9], %fd41;
	bar.sync 	0;
	setp.lt.u32 	%p8, %r44, 2;
	@%p8 bra 	$L__BB0_14;
$L__BB0_11:
	shr.u32 	%r21, %r44, 1;
	setp.ge.u32 	%p9, %r1, %r21;
	@%p9 bra 	$L__BB0_13;
	shl.b32 	%r37, %r21, 3;
	add.s32 	%r38, %r9, %r37;
	ld.shared.f64 	%fd42, [%r38];
	ld.shared.f64 	%fd43, [%r9];
	add.f64 	%fd44, %fd42, %fd43;
	st.shared.f64 	[%r9], %fd44;
$L__BB0_13:
	bar.sync 	0;
	setp.gt.u32 	%p10, %r44, 3;
	mov.u32 	%r44, %r21;
	@%p10 bra 	$L__BB0_11;
$L__BB0_14:
	setp.ne.s32 	%p11, %r1, 0;
	@%p11 bra 	$L__BB0_16;
	ld.shared.f64 	%fd45, [_ZZ9integratePdidiiE8blockSum];
	cvta.to.global.u64 	%rd7, %rd5;
	mul.wide.u32 	%rd8, %r2, 8;
	add.s64 	%rd9, %rd7, %rd8;
	st.global.f64 	[%rd9], %fd45;
$L__BB0_16:
	ret;

}
	// .globl	_Z9sumReducePdS_i
.visible .entry _Z9sumReducePdS_i(
	.param .u64 .ptr .align 1 _Z9sumReducePdS_i_param_0,
	.param .u64 .ptr .align 1 _Z9sumReducePdS_i_param_1,
	.param .u32 _Z9sumReducePdS_i_param_2
)
{
	.reg .pred 	%p<5>;
	.reg .b32 	%r<6>;
	.reg .b64 	%rd<9>;
	.reg .b64 	%fd<5>;

	ld.param.u64 	%rd3, [_Z9sumReducePdS_i_param_0];
	ld.param.u64 	%rd4, [_Z9sumReducePdS_i_param_1];
	cvta.to.global.u64 	%rd1, %rd4;
	mov.u32 	%r1, %tid.x;
	mov.u32 	%r5, %ntid.x;
	setp.lt.u32 	%p1, %r5, 2;
	@%p1 bra 	$L__BB1_5;
	mul.wide.u32 	%rd5, %r1, 8;
	add.s64 	%rd2, %rd1, %rd5;
$L__BB1_2:
	shr.u32 	%r4, %r5, 1;
	setp.ge.u32 	%p2, %r1, %r4;
	@%p2 bra 	$L__BB1_4;
	mul.wide.u32 	%rd6, %r4, 8;
	add.s64 	%rd7, %rd2, %rd6;
	ld.global.f64 	%fd1, [%rd7];
	ld.global.f64 	%fd2, [%rd2];
	add.f64 	%fd3, %fd1, %fd2;
	st.global.f64 	[%rd2], %fd3;
$L__BB1_4:
	bar.sync 	0;
	setp.gt.u32 	%p3, %r5, 3;
	mov.u32 	%r5, %r4;
	@%p3 bra 	$L__BB1_2;
$L__BB1_5:
	setp.ne.s32 	%p4, %r1, 0;
	@%p4 bra 	$L__BB1_7;
	ld.global.f64 	%fd4, [%rd1];
	cvta.to.global.u64 	%rd8, %rd3;
	st.global.f64 	[%rd8], %fd4;
$L__BB1_7:
	ret;

}


// ===== COMPILED SASS (sm_100) =====

	.target	sm_100

	.elftype	@"ET_EXEC"


//--------------------- .note.nv.tkinfo           --------------------------
	.section	.note.nv.tkinfo,"",@"SHT_NOTE"
	.sectionflags	@"SHF_NOTE_NV_TKINFO"
	.tkinfo
        /*0018*/ 	.word	0x00000002
        /*0030*/ 	.string	""
        /*0030*/ 	.string	"ptxas"
        /*0030*/ 	.string	"Cuda compilation tools, release 13.0, V13.0.88"
        /*0030*/ 	.string	"Build cuda_13.0.r13.0/compiler.36424714_0"
        /*0030*/ 	.string	"-arch sm_100 -m 64 "



//--------------------- .note.nv.cuinfo           --------------------------
	.section	.note.nv.cuinfo,"",@"SHT_NOTE"
	.sectionflags	@"SHF_NOTE_NV_CUINFO"
        /*0018*/ 	.short	0x0002
        /*001a*/ 	.short	0x0064
        /*001c*/ 	.short	0x0082
	.zero		2


//--------------------- .nv.info                  --------------------------
	.section	.nv.info,"",@"SHT_CUDA_INFO"
	.align	4


	//----- nvinfo : EIATTR_REGCOUNT
	.align		4
        /*0000*/ 	.byte	0x04, 0x2f
        /*0002*/ 	.short	(.L_1 - .L_0)
	.align		4
.L_0:
        /*0004*/ 	.word	index@(_Z9integratePdidii)
        /*0008*/ 	.word	0x00000018


	//----- nvinfo : EIATTR_FRAME_SIZE
	.align		4
.L_1:
        /*000c*/ 	.byte	0x04, 0x11
        /*000e*/ 	.short	(.L_3 - .L_2)
	.align		4
.L_2:
        /*0010*/ 	.word	index@($__internal_0_$__cuda_sm20_dblrcp_rn_slowpath_v3)
        /*0014*/ 	.word	0x00000000


	//----- nvinfo : EIATTR_FRAME_SIZE
	.align		4
.L_3:
        /*0018*/ 	.byte	0x04, 0x11
        /*001a*/ 	.short	(.L_5 - .L_4)
	.align		4
.L_4:
        /*001c*/ 	.word	index@(_Z9integratePdidii)
        /*0020*/ 	.word	0x00000000


	//----- nvinfo : EIATTR_REGCOUNT
	.align		4
.L_5:
        /*0024*/ 	.byte	0x04, 0x2f
        /*0026*/ 	.short	(.L_7 - .L_6)
	.align		4
.L_6:
        /*0028*/ 	.word	index@(_Z9sumReducePdS_i)
        /*002c*/ 	.word	0x0000000c


	//----- nvinfo : EIATTR_FRAME_SIZE
	.align		4
.L_7:
        /*0030*/ 	.byte	0x04, 0x11
        /*0032*/ 	.short	(.L_9 - .L_8)
	.align		4
.L_8:
        /*0034*/ 	.word	index@(_Z9sumReducePdS_i)
        /*0038*/ 	.word	0x00000000


	//----- nvinfo : EIATTR_MIN_STACK_SIZE
	.align		4
.L_9:
        /*003c*/ 	.byte	0x04, 0x12
        /*003e*/ 	.short	(.L_11 - .L_10)
	.align		4
.L_10:
        /*0040*/ 	.word	index@(_Z9sumReducePdS_i)
        /*0044*/ 	.word	0x00000000


	//----- nvinfo : EIATTR_MIN_STACK_SIZE
	.align		4
.L_11:
        /*0048*/ 	.byte	0x04, 0x12
        /*004a*/ 	.short	(.L_13 - .L_12)
	.align		4
.L_12:
        /*004c*/ 	.word	index@(_Z9integratePdidii)
        /*0050*/ 	.word	0x00000000
.L_13:


//--------------------- .nv.compat                --------------------------
	.section	.nv.compat,"",@"SHT_CUDA_COMPAT_INFO"
	.align	4
        /*0000*/ 	.byte	0x02, 0x09, 0x00, 0x00, 0x02, 0x02, 0x01, 0x00, 0x02, 0x05, 0x05, 0x00, 0x03, 0x07, 0x01, 0x01
        /*0010*/ 	.byte	0x02, 0x03, 0x00, 0x00, 0x02, 0x06, 0x01, 0x00, 0x04, 0x0b, 0x08, 0x00, 0x01, 0x00, 0x00, 0x00
        /*0020*/ 	.byte	0x00, 0x00, 0x00, 0x00


//--------------------- .nv.info._Z9sumReducePdS_i --------------------------
	.section	.nv.info._Z9sumReducePdS_i,"",@"SHT_CUDA_INFO"
	.sectionflags	@""
	.align	4


	//----- nvinfo : EIATTR_CUDA_API_VERSION
	.align		4
        /*0000*/ 	.byte	0x04, 0x37
        /*0002*/ 	.short	(.L_15 - .L_14)
.L_14:
        /*0004*/ 	.word	0x00000082


	//----- nvinfo : EIATTR_KPARAM_INFO
	.align		4
.L_15:
        /*0008*/ 	.byte	0x04, 0x17
        /*000a*/ 	.short	(.L_17 - .L_16)
.L_16:
        /*000c*/ 	.word	0x00000000
        /*0010*/ 	.short	0x0002
        /*0012*/ 	.short	0x0010
        /*0014*/ 	.byte	0x00, 0xf0, 0x11, 0x00


	//----- nvinfo : EIATTR_KPARAM_INFO
	.align		4
.L_17:
        /*0018*/ 	.byte	0x04, 0x17
        /*001a*/ 	.short	(.L_19 - .L_18)
.L_18:
        /*001c*/ 	.word	0x00000000
        /*0020*/ 	.short	0x0001
        /*0022*/ 	.short	0x0008
        /*0024*/ 	.byte	0x00, 0xf5, 0x21, 0x00


	//----- nvinfo : EIATTR_KPARAM_INFO
	.align		4
.L_19:
        /*0028*/ 	.byte	0x04, 0x17
        /*002a*/ 	.short	(.L_21 - .L_20)
.L_20:
        /*002c*/ 	.word	0x00000000
        /*0030*/ 	.short	0x0000
        /*0032*/ 	.short	0x0000
        /*0034*/ 	.byte	0x00, 0xf5, 0x21, 0x00


	//----- nvinfo : EIATTR_SPARSE_MMA_MASK
	.align		4
.L_21:
        /*0038*/ 	.byte	0x03, 0x50
        /*003a*/ 	.short	0x0000


	//----- nvinfo : EIATTR_MAXREG_COUNT
	.align		4
        /*003c*/ 	.byte	0x03, 0x1b
        /*003e*/ 	.short	0x00ff


	//----- nvinfo : EIATTR_NUM_BARRIERS
	.align		4
        /*0040*/ 	.byte	0x02, 0x4c
        /*0042*/ 	.byte	0x01
	.zero		1


	//----- nvinfo : EIATTR_MERCURY_ISA_VERSION
	.align		4
        /*0044*/ 	.byte	0x03, 0x5f
        /*0046*/ 	.short	0x0101


	//----- nvinfo : EIATTR_VRC_CTA_INIT_COUNT
	.align		4
        /*0048*/ 	.byte	0x02, 0x4a
	.zero		1
	.zero		1


	//----- nvinfo : EIATTR_EXIT_INSTR_OFFSETS
	.align		4
        /*004c*/ 	.byte	0x04, 0x1c
        /*004e*/ 	.short	(.L_23 - .L_22)


	//   ....[0]....
.L_22:
        /*0050*/ 	.word	0x00000180


	//   ....[1]....
        /*0054*/ 	.word	0x000001d0


	//----- nvinfo : EIATTR_CRS_STACK_SIZE
	.align		4
.L_23:
        /*0058*/ 	.byte	0x04, 0x1e
        /*005a*/ 	.short	(.L_25 - .L_24)
.L_24:
        /*005c*/ 	.word	0x00000000


	//----- nvinfo : EIATTR_CBANK_PARAM_SIZE
	.align		4
.L_25:
        /*0060*/ 	.byte	0x03, 0x19
        /*0062*/ 	.short	0x0014


	//----- nvinfo : EIATTR_PARAM_CBANK
	.align		4
        /*0064*/ 	.byte	0x04, 0x0a
        /*0066*/ 	.short	(.L_27 - .L_26)
	.align		4
.L_26:
        /*0068*/ 	.word	index@(.nv.constant0._Z9sumReducePdS_i)
        /*006c*/ 	.short	0x0380
        /*006e*/ 	.short	0x0014


	//----- nvinfo : EIATTR_SW_WAR
	.align		4
.L_27:
        /*0070*/ 	.byte	0x04, 0x36
        /*0072*/ 	.short	(.L_29 - .L_28)
.L_28:
        /*0074*/ 	.word	0x00000008
.L_29:


//--------------------- .nv.info._Z9integratePdidii --------------------------
	.section	.nv.info._Z9integratePdidii,"",@"SHT_CUDA_INFO"
	.sectionflags	@""
	.align	4


	//----- nvinfo : EIATTR_CUDA_API_VERSION
	.align		4
        /*0000*/ 	.byte	0x04, 0x37
        /*0002*/ 	.short	(.L_31 - .L_30)
.L_30:
        /*0004*/ 	.word	0x00000082


	//----- nvinfo : EIATTR_KPARAM_INFO
	.align		4
.L_31:
        /*0008*/ 	.byte	0x04, 0x17
        /*000a*/ 	.short	(.L_33 - .L_32)
.L_32:
        /*000c*/ 	.word	0x00000000
        /*0010*/ 	.short	0x0004
        /*0012*/ 	.short	0x001c
        /*0014*/ 	.byte	0x00, 0xf0, 0x11, 0x00


	//----- nvinfo : EIATTR_KPARAM_INFO
	.align		4
.L_33:
        /*0018*/ 	.byte	0x04, 0x17
        /*001a*/ 	.short	(.L_35 - .L_34)
.L_34:
        /*001c*/ 	.word	0x00000000
        /*0020*/ 	.short	0x0003
        /*0022*/ 	.short	0x0018
        /*0024*/ 	.byte	0x00, 0xf0, 0x11, 0x00


	//----- nvinfo : EIATTR_KPARAM_INFO
	.align		4
.L_35:
        /*0028*/ 	.byte	0x04, 0x17
        /*002a*/ 	.short	(.L_37 - .L_36)
.L_36:
        /*002c*/ 	.word	0x00000000
        /*0030*/ 	.short	0x0002
        /*0032*/ 	.short	0x0010
        /*0034*/ 	.byte	0x00, 0xf0, 0x21, 0x00


	//----- nvinfo : EIATTR_KPARAM_INFO
	.align		4
.L_37:
        /*0038*/ 	.byte	0x04, 0x17
        /*003a*/ 	.short	(.L_39 - .L_38)
.L_38:
        /*003c*/ 	.word	0x00000000
        /*0040*/ 	.short	0x0001
        /*0042*/ 	.short	0x0008
        /*0044*/ 	.byte	0x00, 0xf0, 0x11, 0x00


	//----- nvinfo : EIATTR_KPARAM_INFO
	.align		4
.L_39:
        /*0048*/ 	.byte	0x04, 0x17
        /*004a*/ 	.short	(.L_41 - .L_40)
.L_40:
        /*004c*/ 	.word	0x00000000
        /*0050*/ 	.short	0x0000
        /*0052*/ 	.short	0x0000
        /*0054*/ 	.byte	0x00, 0xf5, 0x21, 0x00


	//----- nvinfo : EIATTR_SPARSE_MMA_MASK
	.align		4
.L_41:
        /*0058*/ 	.byte	0x03, 0x50
        /*005a*/ 	.short	0x0000


	//----- nvinfo : EIATTR_MAXREG_COUNT
	.align		4
        /*005c*/ 	.byte	0x03, 0x1b
        /*005e*/ 	.short	0x00ff


	//----- nvinfo : EIATTR_NUM_BARRIERS
	.align		4
        /*0060*/ 	.byte	0x02, 0x4c
        /*0062*/ 	.byte	0x01
	.zero		1


	//----- nvinfo : EIATTR_MERCURY_ISA_VERSION
	.align		4
        /*0064*/ 	.byte	0x03, 0x5f
        /*0066*/ 	.short	0x0101


	//----- nvinfo : EIATTR_VRC_CTA_INIT_COUNT
	.align		4
        /*0068*/ 	.byte	0x02, 0x4a
	.zero		1
	.zero		1


	//----- nvinfo : EIATTR_EXIT_INSTR_OFFSETS
	.align		4
        /*006c*/ 	.byte	0x04, 0x1c
        /*006e*/ 	.short	(.L_43 - .L_42)


	//   ....[0]....
.L_42:
        /*0070*/ 	.word	0x00000f40


	//   ....[1]....
        /*0074*/ 	.word	0x00000fd0


	//----- nvinfo : EIATTR_CRS_STACK_SIZE
	.align		4
.L_43:
        /*0078*/ 	.byte	0x04, 0x1e
        /*007a*/ 	.short	(.L_45 - .L_44)
.L_44:
        /*007c*/ 	.word	0x00000000


	//----- nvinfo : EIATTR_CBANK_PARAM_SIZE
	.align		4
.L_45:
        /*0080*/ 	.byte	0x03, 0x19
        /*0082*/ 	.short	0x0020


	//----- nvinfo : EIATTR_PARAM_CBANK
	.align		4
        /*0084*/ 	.byte	0x04, 0x0a
        /*0086*/ 	.short	(.L_47 - .L_46)
	.align		4
.L_46:
        /*0088*/ 	.word	index@(.nv.constant0._Z9integratePdidii)
        /*008c*/ 	.short	0x0380
        /*008e*/ 	.short	0x0020


	//----- nvinfo : EIATTR_SW_WAR
	.align		4
.L_47:
        /*0090*/ 	.byte	0x04, 0x36
        /*0092*/ 	.short	(.L_49 - .L_48)
.L_48:
        /*0094*/ 	.word	0x00000008
.L_49:


//--------------------- .nv.callgraph             --------------------------
	.section	.nv.callgraph,"",@"SHT_CUDA_CALLGRAPH"
	.align	4
	.sectionentsize	8
	.align		4
        /*0000*/ 	.word	0x00000000
	.align		4
        /*0004*/ 	.word	0xffffffff
	.align		4
        /*0008*/ 	.word	0x00000000
	.align		4
        /*000c*/ 	.word	0xfffffffe
	.align		4
        /*0010*/ 	.word	0x00000000
	.align		4
        /*0014*/ 	.word	0xfffffffd
	.align		4
        /*0018*/ 	.word	0x00000000
	.align		4
        /*001c*/ 	.word	0xfffffffc


//--------------------- .text._Z9sumReducePdS_i   --------------------------
	.section	.text._Z9sumReducePdS_i,"ax",@progbits
	.align	128
        .global         _Z9sumReducePdS_i
        .type           _Z9sumReducePdS_i,@function
        .size           _Z9sumReducePdS_i,(.L_x_32 - _Z9sumReducePdS_i)
        .other          _Z9sumReducePdS_i,@"STO_CUDA_ENTRY STV_DEFAULT"
_Z9sumReducePdS_i:
.text._Z9sumReducePdS_i:
[----:B------:R-:W-:Y:S01]  /*0000*/  LDC R1, c[0x0][0x37c] ;  /* 0x0000df00ff017b82 */ /* 0x000fe20000000800 */
[----:B------:R-:W0:Y:S01]  /*0010*/  LDCU UR6, c[0x0][0x360] ;  /* 0x00006c00ff0677ac */ /* 0x000e220008000800 */
[----:B------:R-:W1:Y:S01]  /*0020*/  S2R R9, SR_TID.X ;  /* 0x0000000000097919 */ /* 0x000e620000002100 */
[----:B------:R-:W2:Y:S01]  /*0030*/  LDCU.64 UR4, c[0x0][0x358] ;  /* 0x00006b00ff0477ac */ /* 0x000ea20008000a00 */
[----:B0-----:R-:W-:-:S09]  /*0040*/  UISETP.GE.U32.AND UP0, UPT, UR6, 0x2, UPT ;  /* 0x000000020600788c */ /* 0x001fd2000bf06070 */
[----:B--2---:R-:W-:Y:S05]  /*0050*/  BRA.U !UP0, `(.L_x_0) ;  /* 0x0000000108447547 */ /* 0x004fea000b800000 */
[----:B------:R-:W1:Y:S01]  /*0060*/  LDC.64 R2, c[0x0][0x388] ;  /* 0x0000e200ff027b82 */ /* 0x000e620000000a00 */
[----:B------:R-:W-:Y:S02]  /*0070*/  IMAD.U32 R0, RZ, RZ, UR6 ;  /* 0x00000006ff007e24 */ /* 0x000fe4000f8e00ff */
[----:B-1----:R-:W-:-:S07]  /*0080*/  IMAD.WIDE.U32 R2, R9, 0x8, R2 ;  /* 0x0000000809027825 */ /* 0x002fce00078e0002 */
.L_x_3:
[----:B------:R-:W-:Y:S01]  /*0090*/  SHF.R.U32.HI R8, RZ, 0x1, R0 ;  /* 0x00000001ff087819 */ /* 0x000fe20000011600 */
[----:B------:R-:W-:Y:S03]  /*00a0*/  BSSY.RECONVERGENT B0, `(.L_x_1) ;  /* 0x0000008000007945 */ /* 0x000fe60003800200 */
[----:B------:R-:W-:-:S13]  /*00b0*/  ISETP.GE.U32.AND P0, PT, R9, R8, PT ;  /* 0x000000080900720c */ /* 0x000fda0003f06070 */
[----:B0-----:R-:W-:Y:S05]  /*00c0*/  @P0 BRA `(.L_x_2) ;  /* 0x0000000000140947 */ /* 0x001fea0003800000 */
[----:B------:R-:W-:Y:S01]  /*00d0*/  IMAD.WIDE.U32 R4, R8, 0x8, R2 ;  /* 0x0000000808047825 */ /* 0x000fe200078e0002 */
[----:B------:R-:W2:Y:S05]  /*00e0*/  LDG.E.64 R6, desc[UR4][R2.64] ;  /* 0x0000000402067981 */ /* 0x000eaa000c1e1b00 */
[----:B------:R-:W2:Y:S02]  /*00f0*/  LDG.E.64 R4, desc[UR4][R4.64] ;  /* 0x0000000404047981 */ /* 0x000ea4000c1e1b00 */
[----:B--2---:R-:W-:-:S07]  /*0100*/  DADD R6, R4, R6 ;  /* 0x0000000004067229 */ /* 0x004fce0000000006 */
[----:B------:R0:W-:Y:S04]  /*0110*/  STG.E.64 desc[UR4][R2.64], R6 ;  /* 0x0000000602007986 */ /* 0x0001e8000c101b04 */
.L_x_2:
[----:B------:R-:W-:Y:S05]  /*0120*/  BSYNC.RECONVERGENT B0 ;  /* 0x0000000000007941 */ /* 0x000fea0003800200 */
.L_x_1:
[----:B------:R-:W-:Y:S01]  /*0130*/  BAR.SYNC.DEFER_BLOCKING 0x0 ;  /* 0x0000000000007b1d */ /* 0x000fe20000010000 */
[----:B------:R-:W-:Y:S01]  /*0140*/  ISETP.GT.U32.AND P0, PT, R0, 0x3, PT ;  /* 0x000000030000780c */ /* 0x000fe20003f04070 */
[----:B------:R-:W-:-:S12]  /*0150*/  IMAD.MOV.U32 R0, RZ, RZ, R8 ;  /* 0x000000ffff007224 */ /* 0x000fd800078e0008 */
[----:B------:R-:W-:Y:S05]  /*0160*/  @P0 BRA `(.L_x_3) ;  /* 0xfffffffc00c80947 */ /* 0x000fea000383ffff */
.L_x_0:
[----:B-1----:R-:W-:-:S13]  /*0170*/  ISETP.NE.AND P0, PT, R9, RZ, PT ;  /* 0x000000ff0900720c */ /* 0x002fda0003f05270 */
[----:B------:R-:W-:Y:S05]  /*0180*/  @P0 EXIT ;  /* 0x000000000000094d */ /* 0x000fea0003800000 */
[----:B0-----:R-:W0:Y:S02]  /*0190*/  LDC.64 R2, c[0x0][0x388] ;  /* 0x0000e200ff027b82 */ /* 0x001e240000000a00 */
[----:B0-----:R-:W2:Y:S06]  /*01a0*/  LDG.E.64 R2, desc[UR4][R2.64] ;  /* 0x0000000402027981 */ /* 0x001eac000c1e1b00 */
[----:B------:R-:W2:Y:S02]  /*01b0*/  LDC.64 R4, c[0x0][0x380] ;  /* 0x0000e000ff047b82 */ /* 0x000ea40000000a00 */
[----:B--2---:R-:W-:Y:S01]  /*01c0*/  STG.E.64 desc[UR4][R4.64], R2 ;  /* 0x0000000204007986 */ /* 0x004fe2000c101b04 */
[----:B------:R-:W-:Y:S05]  /*01d0*/  EXIT ;  /* 0x000000000000794d */ /* 0x000fea0003800000 */
.L_x_4:
[----:B------:R-:W-:-:S00]  /*01e0*/  BRA `(.L_x_4) ;  /* 0xfffffffc00fc7947 */ /* 0x000fc0000383ffff */
[----:B------:R-:W-:-:S00]  /*01f0*/  NOP ;  /* 0x0000000000007918 */ /* 0x000fc00000000000 */
        /* <DEDUP_REMOVED lines=8> */
.L_x_32:


//--------------------- .text._Z9integratePdidii  --------------------------
	.section	.text._Z9integratePdidii,"ax",@progbits
	.align	128
        .global         _Z9integratePdidii
        .type           _Z9integratePdidii,@function
        .size           _Z9integratePdidii,(.L_x_31 - _Z9integratePdidii)
        .other          _Z9integratePdidii,@"STO_CUDA_ENTRY STV_DEFAULT"
_Z9integratePdidii:
.text._Z9integratePdidii:
[----:B------:R-:W-:Y:S08]  /*0000*/  LDC R1, c[0x0][0x37c] ;  /* 0x0000df00ff017b82 */ /* 0x000ff00000000800 */
[----:B------:R-:W0:Y:S01]  /*0010*/  LDC.64 R6, c[0x0][0x398] ;  /* 0x0000e600ff067b82 */ /* 0x000e220000000a00 */
[----:B------:R-:W1:Y:S07]  /*0020*/  LDCU UR4, c[0x0][0x360] ;  /* 0x00006c00ff0477ac */ /* 0x000e6e0008000800 */
[----:B------:R-:W2:Y:S01]  /*0030*/  LDC R8, c[0x0][0x388] ;  /* 0x0000e200ff087b82 */ /* 0x000ea20000000800 */
[----:B0-----:R-:W-:-:S05]  /*0040*/  IMAD R7, R7, R6, RZ ;  /* 0x0000000607077224 */ /* 0x001fca00078e02ff */
[-C--:B------:R-:W-:Y:S02]  /*0050*/  IABS R5, R7.reuse ;  /* 0x0000000700057213 */ /* 0x080fe40000000000 */
[----:B------:R-:W-:Y:S02]  /*0060*/  IABS R11, R7 ;  /* 0x00000007000b7213 */ /* 0x000fe40000000000 */
[----:B------:R-:W0:Y:S01]  /*0070*/  I2F.RP R0, R5 ;  /* 0x0000000500007306 */ /* 0x000e220000209400 */
[----:B--2---:R-:W-:-:S07]  /*0080*/  IABS R10, R8 ;  /* 0x00000008000a7213 */ /* 0x004fce0000000000 */
[----:B0-----:R-:W0:Y:S02]  /*0090*/  MUFU.RCP R0, R0 ;  /* 0x0000000000007308 */ /* 0x001e240000001000 */
[----:B0-----:R-:W-:-:S06]  /*00a0*/  VIADD R2, R0, 0xffffffe ;  /* 0x0ffffffe00027836 */ /* 0x001fcc0000000000 */
[----:B------:R0:W2:Y:S02]  /*00b0*/  F2I.FTZ.U32.TRUNC.NTZ R3, R2 ;  /* 0x0000000200037305 */ /* 0x0000a4000021f000 */
[----:B0-----:R-:W-:Y:S02]  /*00c0*/  IMAD.MOV.U32 R2, RZ, RZ, RZ ;  /* 0x000000ffff027224 */ /* 0x001fe400078e00ff */
[----:B--2---:R-:W-:-:S04]  /*00d0*/  IMAD.MOV R4, RZ, RZ, -R3 ;  /* 0x000000ffff047224 */ /* 0x004fc800078e0a03 */
[----:B------:R-:W-:Y:S02]  /*00e0*/  IMAD R9, R4, R5, RZ ;  /* 0x0000000504097224 */ /* 0x000fe400078e02ff */
[----:B------:R-:W-:Y:S02]  /*00f0*/  IMAD.MOV.U32 R4, RZ, RZ, R10 ;  /* 0x000000ffff047224 */ /* 0x000fe400078e000a */
[----:B------:R-:W-:Y:S02]  /*0100*/  IMAD.HI.U32 R3, R3, R9, R2 ;  /* 0x0000000903037227 */ /* 0x000fe400078e0002 */
[----:B------:R-:W1:Y:S02]  /*0110*/  S2R R2, SR_TID.X ;  /* 0x0000000000027919 */ /* 0x000e640000002100 */
[----:B------:R-:W-:Y:S02]  /*0120*/  IMAD.MOV R9, RZ, RZ, -R11 ;  /* 0x000000ffff097224 */ /* 0x000fe400078e0a0b */
[----:B------:R-:W-:-:S02]  /*0130*/  IMAD.HI.U32 R0, R3, R4, RZ ;  /* 0x0000000403007227 */ /* 0x000fc400078e00ff */
[----:B------:R-:W1:Y:S02]  /*0140*/  S2R R3, SR_CTAID.X ;  /* 0x0000000000037919 */ /* 0x000e640000002500 */
[----:B------:R-:W-:-:S05]  /*0150*/  IMAD R4, R0, R9, R4 ;  /* 0x0000000900047224 */ /* 0x000fca00078e0204 */
[----:B------:R-:W-:-:S13]  /*0160*/  ISETP.GT.U32.AND P1, PT, R5, R4, PT ;  /* 0x000000040500720c */ /* 0x000fda0003f24070 */
[----:B------:R-:W-:Y:S02]  /*0170*/  @!P1 IMAD.IADD R4, R4, 0x1, -R5 ;  /* 0x0000000104049824 */ /* 0x000fe400078e0a05 */
[----:B------:R-:W-:Y:S01]  /*0180*/  @!P1 VIADD R0, R0, 0x1 ;  /* 0x0000000100009836 */ /* 0x000fe20000000000 */
[C---:B------:R-:W-:Y:S02]  /*0190*/  ISETP.NE.AND P1, PT, R7.reuse, RZ, PT ;  /* 0x000000ff0700720c */ /* 0x040fe40003f25270 */
[----:B------:R-:W-:Y:S02]  /*01a0*/  ISETP.GE.U32.AND P0, PT, R4, R5, PT ;  /* 0x000000050400720c */ /* 0x000fe40003f06070 */
[----:B------:R-:W-:-:S04]  /*01b0*/  LOP3.LUT R4, R7, R8, RZ, 0x3c, !PT ;  /* 0x0000000807047212 */ /* 0x000fc800078e3cff */
[----:B------:R-:W-:Y:S01]  /*01c0*/  ISETP.GE.AND P2, PT, R4, RZ, PT ;  /* 0x000000ff0400720c */ /* 0x000fe20003f46270 */
[----:B-1----:R-:W-:Y:S02]  /*01d0*/  IMAD R20, R3, UR4, R2 ;  /* 0x0000000403147c24 */ /* 0x002fe4000f8e0202 */
[----:B------:R-:W-:-:S04]  /*01e0*/  IMAD.U32 R4, RZ, RZ, UR4 ;  /* 0x00000004ff047e24 */ /* 0x000fc8000f8e00ff */
[----:B------:R-:W-:Y:S01]  /*01f0*/  @P0 VIADD R0, R0, 0x1 ;  /* 0x0000000100000836 */ /* 0x000fe20000000000 */
[----:B------:R-:W-:-:S03]  /*0200*/  ISETP.NE.AND P0, PT, R6, RZ, PT ;  /* 0x000000ff0600720c */ /* 0x000fc60003f05270 */
[----:B------:R-:W-:-:S04]  /*0210*/  IMAD.MOV.U32 R13, RZ, RZ, R0 ;  /* 0x000000ffff0d7224 */ /* 0x000fc800078e0000 */
[----:B------:R-:W-:Y:S01]  /*0220*/  @!P2 IMAD.MOV R13, RZ, RZ, -R13 ;  /* 0x000000ffff0da224 */ /* 0x000fe200078e0a0d */
[----:B------:R-:W-:-:S05]  /*0230*/  @!P1 LOP3.LUT R13, RZ, R7, RZ, 0x33, !PT ;  /* 0x00000007ff0d9212 */ /* 0x000fca00078e33ff */
[----:B------:R-:W-:-:S04]  /*0240*/  IMAD R20, R20, R13, RZ ;  /* 0x0000000d14147224 */ /* 0x000fc800078e02ff */
[----:B------:R-:W-:Y:S01]  /*0250*/  IMAD.IADD R5, R13, 0x1, R20 ;  /* 0x000000010d057824 */ /* 0x000fe200078e0214 */
[----:B------:R-:W-:Y:S06]  /*0260*/  @!P0 BRA `(.L_x_5) ;  /* 0x0000000000c08947 */ /* 0x000fec0003800000 */
[----:B------:R-:W-:Y:S01]  /*0270*/  SHF.R.S32.HI R0, RZ, 0x1f, R6 ;  /* 0x0000001fff007819 */ /* 0x000fe20000011406 */
[----:B------:R-:W0:Y:S01]  /*0280*/  S2UR UR5, SR_CgaCtaId ;  /* 0x00000000000579c3 */ /* 0x000e220000008800 */
[----:B------:R-:W-:Y:S01]  /*0290*/  ISETP.GT.U32.AND P0, PT, R6, RZ, PT ;  /* 0x000000ff0600720c */ /* 0x000fe20003f04070 */
[----:B------:R-:W-:Y:S01]  /*02a0*/  IMAD.MOV.U32 R9, RZ, RZ, RZ ;  /* 0x000000ffff097224 */ /* 0x000fe200078e00ff */
[----:B------:R-:W-:Y:S01]  /*02b0*/  LOP3.LUT R10, R0, 0x1fffffff, RZ, 0xc0, !PT ;  /* 0x1fffffff000a7812 */ /* 0x000fe200078ec0ff */
[----:B------:R-:W-:Y:S01]  /*02c0*/  IMAD.MOV.U32 R11, RZ, RZ, RZ ;  /* 0x000000ffff0b7224 */ /* 0x000fe200078e00ff */
[----:B------:R-:W-:Y:S02]  /*02d0*/  UMOV UR4, 0x400 ;  /* 0x0000040000047882 */ /* 0x000fe40000000000 */
[----:B------:R-:W-:-:S13]  /*02e0*/  ISETP.GT.U32.AND.EX P0, PT, R10, RZ, PT, P0 ;  /* 0x000000ff0a00720c */ /* 0x000fda0003f04100 */
[----:B------:R-:W-:Y:S01]  /*02f0*/  @!P0 IMAD.MOV.U32 R9, RZ, RZ, 0x1 ;  /* 0x00000001ff098424 */ /* 0x000fe200078e00ff */
[----:B0-----:R-:W-:-:S04]  /*0300*/  ULEA UR4, UR5, UR4, 0x18 ;  /* 0x0000000405047291 */ /* 0x001fc8000f8ec0ff */
[----:B------:R-:W-:Y:S02]  /*0310*/  IADD3 R0, P3, PT, -R9, R6, RZ ;  /* 0x0000000609007210 */ /* 0x000fe40007f7e1ff */
[----:B------:R-:W-:Y:S02]  /*0320*/  ISETP.GT.U32.AND P2, PT, R6, R9, PT ;  /* 0x000000090600720c */ /* 0x000fe40003f44070 */
[----:B------:R-:W-:Y:S01]  /*0330*/  ISETP.LE.U32.AND P1, PT, R0, 0x3, PT ;  /* 0x000000030000780c */ /* 0x000fe20003f23070 */
[C---:B------:R-:W-:Y:S01]  /*0340*/  IMAD.X R0, R10.reuse, 0x1, ~R11, P3 ;  /* 0x000000010a007824 */ /* 0x040fe200018e0e0b */
[----:B------:R-:W-:-:S04]  /*0350*/  ISETP.GT.U32.AND.EX P2, PT, R10, R11, PT, P2 ;  /* 0x0000000b0a00720c */ /* 0x000fc80003f44120 */
[----:B------:R-:W-:Y:S01]  /*0360*/  ISETP.LE.U32.OR.EX P1, PT, R0, RZ, !P2, P1 ;  /* 0x000000ff0000720c */ /* 0x000fe20005723510 */
[----:B------:R-:W-:-:S05]  /*0370*/  IMAD.U32 R0, RZ, RZ, UR4 ;  /* 0x00000004ff007e24 */ /* 0x000fca000f8e00ff */
[----:B------:R0:W-:Y:S02]  /*0380*/  @!P0 STS.64 [R0], RZ ;  /* 0x000000ff00008388 */ /* 0x0001e40000000a00 */
[----:B0-----:R-:W-:-:S05]  /*0390*/  @!P0 VIADD R0, R0, 0x8 ;  /* 0x0000000800008836 */ /* 0x001fca0000000000 */
[----:B------:R-:W-:Y:S05]  /*03a0*/  @P1 BRA `(.L_x_6) ;  /* 0x0000000000341947 */ /* 0x000fea0003800000 */
[----:B------:R-:W-:Y:S02]  /*03b0*/  IADD3 R7, P1, PT, R6, -0x3, RZ ;  /* 0xfffffffd06077810 */ /* 0x000fe40007f3e0ff */
[----:B------:R-:W-:Y:S02]  /*03c0*/  PLOP3.LUT P0, PT, PT, PT, PT, 0x8, 0x80 ;  /* 0x000000000080781c */ /* 0x000fe40003f0e170 */
[----:B------:R-:W-:-:S11]  /*03d0*/  IADD3.X R8, PT, PT, R10, -0x1, RZ, P1, !PT ;  /* 0xffffffff0a087810 */ /* 0x000fd60000ffe4ff */
.L_x_7:
[----:B------:R-:W-:Y:S01]  /*03e0*/  IADD3 R9, P1, PT, R9, 0x4, RZ ;  /* 0x0000000409097810 */ /* 0x000fe20007f3e0ff */
[----:B------:R-:W-:Y:S04]  /*03f0*/  STS.64 [R0], RZ ;  /* 0x000000ff00007388 */ /* 0x000fe80000000a00 */
[----:B------:R-:W-:Y:S01]  /*0400*/  IMAD.X R11, RZ, RZ, R11, P1 ;  /* 0x000000ffff0b7224 */ /* 0x000fe200008e060b */
[----:B------:R-:W-:Y:S01]  /*0410*/  ISETP.GE.U32.AND P1, PT, R9, R7, PT ;  /* 0x000000070900720c */ /* 0x000fe20003f26070 */
[----:B------:R-:W-:Y:S03]  /*0420*/  STS.64 [R0+0x8], RZ ;  /* 0x000008ff00007388 */ /* 0x000fe60000000a00 */
[----:B------:R-:W-:Y:S01]  /*0430*/  ISETP.GE.U32.AND.EX P1, PT, R11, R8, PT, P1 ;  /* 0x000000080b00720c */ /* 0x000fe20003f26110 */
[----:B------:R-:W-:Y:S04]  /*0440*/  STS.64 [R0+0x10], RZ ;  /* 0x000010ff00007388 */ /* 0x000fe80000000a00 */
[----:B------:R0:W-:Y:S02]  /*0450*/  STS.64 [R0+0x18], RZ ;  /* 0x000018ff00007388 */ /* 0x0001e40000000a00 */
[----:B0-----:R-:W-:-:S06]  /*0460*/  VIADD R0, R0, 0x20 ;  /* 0x0000002000007836 */ /* 0x001fcc0000000000 */
[----:B------:R-:W-:Y:S05]  /*0470*/  @!P1 BRA `(.L_x_7) ;  /* 0xfffffffc00d89947 */ /* 0x000fea000383ffff */
.L_x_6:
[----:B------:R-:W-:Y:S02]  /*0480*/  IADD3 R7, P3, PT, -R9, R6, RZ ;  /* 0x0000000609077210 */ /* 0x000fe40007f7e1ff */
[----:B------:R-:W-:Y:S02]  /*0490*/  ISETP.GT.U32.AND P2, PT, R6, R9, PT ;  /* 0x000000090600720c */ /* 0x000fe40003f44070 */
[----:B------:R-:W-:Y:S01]  /*04a0*/  ISETP.LE.U32.AND P1, PT, R7, 0x1, PT ;  /* 0x000000010700780c */ /* 0x000fe20003f23070 */
[C---:B------:R-:W-:Y:S01]  /*04b0*/  IMAD.X R7, R10.reuse, 0x1, ~R11, P3 ;  /* 0x000000010a077824 */ /* 0x040fe200018e0e0b */
[----:B------:R-:W-:-:S04]  /*04c0*/  ISETP.GT.U32.AND.EX P2, PT, R10, R11, PT, P2 ;  /* 0x0000000b0a00720c */ /* 0x000fc80003f44120 */
[----:B------:R-:W-:-:S13]  /*04d0*/  ISETP.LE.U32.OR.EX P1, PT, R7, RZ, !P2, P1 ;  /* 0x000000ff0700720c */ /* 0x000fda0005723510 */
[----:B------:R-:W-:Y:S01]  /*04e0*/  @!P1 IADD3 R9, P3, PT, R9, 0x2, RZ ;  /* 0x0000000209099810 */ /* 0x000fe20007f7e0ff */
[----:B------:R-:W-:Y:S01]  /*04f0*/  @!P1 STS.64 [R0], RZ ;  /* 0x000000ff00009388 */ /* 0x000fe20000000a00 */
[----:B------:R-:W-:Y:S02]  /*0500*/  @!P1 PLOP3.LUT P0, PT, PT, PT, PT, 0x8, 0x80 ;  /* 0x000000000080981c */ /* 0x000fe40003f0e170 */
[----:B------:R-:W-:Y:S01]  /*0510*/  ISETP.LT.U32.AND P2, PT, R9, R6, PT ;  /* 0x000000060900720c */ /* 0x000fe20003f41070 */
[----:B------:R-:W-:Y:S01]  /*0520*/  @!P1 IMAD.X R11, RZ, RZ, R11, P3 ;  /* 0x000000ffff0b9224 */ /* 0x000fe200018e060b */
[----:B------:R0:W-:Y:S04]  /*0530*/  @!P1 STS.64 [R0+0x8], RZ ;  /* 0x000008ff00009388 */ /* 0x0001e80000000a00 */
[----:B------:R-:W-:Y:S01]  /*0540*/  ISETP.LT.U32.OR.EX P0, PT, R11, R10, P0, P2 ;  /* 0x0000000a0b00720c */ /* 0x000fe20000701520 */
[----:B0-----:R-:W-:-:S12]  /*0550*/  @!P1 VIADD R0, R0, 0x10 ;  /* 0x0000001000009836 */ /* 0x001fd80000000000 */
[----:B------:R0:W-:Y:S02]  /*0560*/  @P0 STS.64 [R0], RZ ;  /* 0x000000ff00000388 */ /* 0x0001e40000000a00 */
.L_x_5:
[----:B------:R-:W1:Y:S01]  /*0570*/  S2UR UR5, SR_CgaCtaId ;  /* 0x00000000000579c3 */ /* 0x000e620000008800 */
[----:B------:R-:W-:Y:S01]  /*0580*/  ISETP.GT.AND P0, PT, R13, RZ, PT ;  /* 0x000000ff0d00720c */ /* 0x000fe20003f04270 */
[----:B------:R-:W-:Y:S02]  /*0590*/  UMOV UR4, 0x400 ;  /* 0x0000040000047882 */ /* 0x000fe40000000000 */
[----:B-1----:R-:W-:-:S06]  /*05a0*/  ULEA UR4, UR5, UR4, 0x18 ;  /* 0x0000000405047291 */ /* 0x002fcc000f8ec0ff */
[----:B------:R-:W-:-:S05]  /*05b0*/  LEA R6, R2, UR4, 0x3 ;  /* 0x0000000402067c11 */ /* 0x000fca000f8e18ff */
[----:B------:R1:W2:Y:S01]  /*05c0*/  @!P0 LDS.64 R18, [R6] ;  /* 0x0000000006128984 */ /* 0x0002a20000000a00 */
[----:B------:R-:W-:Y:S05]  /*05d0*/  @!P0 BRA `(.L_x_8) ;  /* 0x00000008000c8947 */ /* 0x000fea0003800000 */
[----:B--2---:R2:W3:Y:S01]  /*05e0*/  LDS.64 R18, [R6] ;  /* 0x0000000006127984 */ /* 0x0044e20000000a00 */
[----:B------:R-:W-:Y:S01]  /*05f0*/  VIADDMNMX R7, R20, 0x1, R5, !PT ;  /* 0x0000000114077846 */ /* 0x000fe20007800105 */
[----:B------:R-:W4:Y:S01]  /*0600*/  LDCU.64 UR4, c[0x0][0x390] ;  /* 0x00007200ff0477ac */ /* 0x000f220008000a00 */
[----:B------:R-:W-:Y:S01]  /*0610*/  BSSY.RECONVERGENT B0, `(.L_x_9) ;  /* 0x0000021000007945 */ /* 0x000fe20003800200 */
[--C-:B------:R-:W-:Y:S02]  /*0620*/  IMAD.MOV.U32 R8, RZ, RZ, R20.reuse ;  /* 0x000000ffff087224 */ /* 0x100fe400078e0014 */
[----:B0-----:R-:W-:-:S05]  /*0630*/  IMAD.IADD R0, R7, 0x1, -R20 ;  /* 0x0000000107007824 */ /* 0x001fca00078e0a14 */
[----:B------:R-:W-:-:S13]  /*0640*/  LOP3.LUT P0, R0, R0, 0x3, RZ, 0xc0, !PT ;  /* 0x0000000300007812 */ /* 0x000fda000780c0ff */
[----:B----4-:R-:W-:Y:S05]  /*0650*/  @!P0 BRA `(.L_x_10) ;  /* 0x0000000000708947 */ /* 0x010fea0003800000 */
[----:B------:R-:W-:Y:S02]  /*0660*/  IMAD.MOV R9, RZ, RZ, -R0 ;  /* 0x000000ffff097224 */ /* 0x000fe400078e0a00 */
[----:B------:R-:W-:-:S07]  /*0670*/  IMAD.MOV.U32 R8, RZ, RZ, R20 ;  /* 0x000000ffff087224 */ /* 0x000fce00078e0014 */
.L_x_13:
[----:B------:R-:W0:Y:S01]  /*0680*/  I2F.F64 R10, R8 ;  /* 0x00000008000a7312 */ /* 0x000e220000201c00 */
[----:B------:R-:W-:Y:S01]  /*0690*/  VIADD R9, R9, 0x1 ;  /* 0x0000000109097836 */ /* 0x000fe20000000000 */
[----:B------:R-:W-:Y:S04]  /*06a0*/  BSSY.RECONVERGENT B1, `(.L_x_11) ;  /* 0x0000014000017945 */ /* 0x000fe80003800200 */
[----:B------:R-:W-:Y:S01]  /*06b0*/  ISETP.NE.AND P0, PT, R9, RZ, PT ;  /* 0x000000ff0900720c */ /* 0x000fe20003f05270 */
[----:B0-----:R-:W-:-:S08]  /*06c0*/  DADD R10, R10, 0.5 ;  /* 0x3fe000000a0a7429 */ /* 0x001fd00000000000 */
[----:B------:R-:W-:-:S08]  /*06d0*/  DMUL R10, R10, UR4 ;  /* 0x000000040a0a7c28 */ /* 0x000fd00008000000 */
[----:B------:R-:W-:-:S06]  /*06e0*/  DFMA R10, R10, R10, 1 ;  /* 0x3ff000000a0a742b */ /* 0x000fcc000000000a */
[----:B------:R-:W0:Y:S04]  /*06f0*/  MUFU.RCP64H R13, R11 ;  /* 0x0000000b000d7308 */ /* 0x000e280000001800 */
[----:B------:R-:W-:-:S05]  /*0700*/  VIADD R12, R11, 0x300402 ;  /* 0x003004020b0c7836 */ /* 0x000fca0000000000 */
[----:B------:R-:W-:Y:S01]  /*0710*/  FSETP.GEU.AND P1, PT, |R12|, 5.8789094863358348022e-39, PT ;  /* 0x004004020c00780b */ /* 0x000fe20003f2e200 */
[----:B0-----:R-:W-:-:S08]  /*0720*/  DFMA R14, -R10, R12, 1 ;  /* 0x3ff000000a0e742b */ /* 0x001fd0000000010c */
[----:B------:R-:W-:-:S08]  /*0730*/  DFMA R14, R14, R14, R14 ;  /* 0x0000000e0e0e722b */ /* 0x000fd0000000000e */
[----:B------:R-:W-:-:S08]  /*0740*/  DFMA R14, R12, R14, R12 ;  /* 0x0000000e0c0e722b */ /* 0x000fd0000000000c */
[----:B------:R-:W-:-:S08]  /*0750*/  DFMA R16, -R10, R14, 1 ;  /* 0x3ff000000a10742b */ /* 0x000fd0000000010e */
[----:B------:R-:W-:Y:S01]  /*0760*/  DFMA R14, R14, R16, R14 ;  /* 0x000000100e0e722b */ /* 0x000fe2000000000e */
[----:B------:R-:W-:Y:S10]  /*0770*/  @P1 BRA `(.L_x_12) ;  /* 0x0000000000181947 */ /* 0x000ff40003800000 */
[----:B------:R-:W-:Y:S02]  /*0780*/  LOP3.LUT R14, R11, 0x7fffffff, RZ, 0xc0, !PT ;  /* 0x7fffffff0b0e7812 */ /* 0x000fe400078ec0ff */
[----:B------:R-:W-:-:S03]  /*0790*/  MOV R0, 0x7c0 ;  /* 0x000007c000007802 */ /* 0x000fc60000000f00 */
[----:B------:R-:W-:-:S07]  /*07a0*/  VIADD R14, R14, 0xfff00000 ;  /* 0xfff000000e0e7836 */ /* 0x000fce0000000000 */
[----:B-123--:R-:W-:Y:S05]  /*07b0*/  CALL.REL.NOINC `($__internal_0_$__cuda_sm20_dblrcp_rn_slowpath_v3) ;  /* 0x0000000800087944 */ /* 0x00efea0003c00000 */
[----:B------:R-:W-:Y:S02]  /*07c0*/  IMAD.MOV.U32 R14, RZ, RZ, R12 ;  /* 0x000000ffff0e7224 */ /* 0x000fe400078e000c */
[----:B------:R-:W-:-:S07]  /*07d0*/  IMAD.MOV.U32 R15, RZ, RZ, R13 ;  /* 0x000000ffff0f7224 */ /* 0x000fce00078e000d */
.L_x_12:
[----:B------:R-:W-:Y:S05]  /*07e0*/  BSYNC.RECONVERGENT B1 ;  /* 0x0000000000017941 */ /* 0x000fea0003800200 */
.L_x_11:
[----:B---3--:R-:W-:Y:S01]  /*07f0*/  DADD R18, R14, R18 ;  /* 0x000000000e127229 */ /* 0x008fe20000000012 */
[----:B------:R-:W-:Y:S01]  /*0800*/  VIADD R8, R8, 0x1 ;  /* 0x0000000108087836 */ /* 0x000fe20000000000 */
[----:B------:R-:W-:Y:S09]  /*0810*/  @P0 BRA `(.L_x_13) ;  /* 0xfffffffc00980947 */ /* 0x000ff2000383ffff */
.L_x_10:
[----:B------:R-:W-:Y:S05]  /*0820*/  BSYNC.RECONVERGENT B0 ;  /* 0x0000000000007941 */ /* 0x000fea0003800200 */
.L_x_9:
[----:B------:R-:W-:Y:S01]  /*0830*/  IMAD.IADD R7, R20, 0x1, -R7 ;  /* 0x0000000114077824 */ /* 0x000fe200078e0a07 */
[----:B------:R-:W0:Y:S01]  /*0840*/  LDCU.64 UR4, c[0x0][0x390] ;  /* 0x00007200ff0477ac */ /* 0x000e220008000a00 */
[----:B------:R-:W-:Y:S03]  /*0850*/  BSSY.RECONVERGENT B0, `(.L_x_8) ;  /* 0x000005b000007945 */ /* 0x000fe60003800200 */
[----:B------:R-:W-:-:S13]  /*0860*/  ISETP.GT.U32.AND P0, PT, R7, -0x4, PT ;  /* 0xfffffffc0700780c */ /* 0x000fda0003f04070 */
[----:B------:R-:W-:Y:S05]  /*0870*/  @P0 BRA `(.L_x_14) ;  /* 0x0000000400600947 */ /* 0x000fea0003800000 */
.L_x_23:
[----:B------:R-:W4:Y:S01]  /*0880*/  I2F.F64 R10, R8 ;  /* 0x00000008000a7312 */ /* 0x000f220000201c00 */
[----:B------:R-:W-:Y:S01]  /*0890*/  BSSY.RECONVERGENT B1, `(.L_x_15) ;  /* 0x0000011000017945 */ /* 0x000fe20003800200 */
[----:B----4-:R-:W-:-:S08]  /*08a0*/  DADD R10, R10, 0.5 ;  /* 0x3fe000000a0a7429 */ /* 0x010fd00000000000 */
[----:B0-----:R-:W-:-:S08]  /*08b0*/  DMUL R10, R10, UR4 ;  /* 0x000000040a0a7c28 */ /* 0x001fd00008000000 */
        /* <DEDUP_REMOVED lines=14> */
.L_x_16:
[----:B------:R-:W-:Y:S05]  /*09a0*/  BSYNC.RECONVERGENT B1 ;  /* 0x0000000000017941 */ /* 0x000fea0003800200 */
.L_x_15:
[----:B------:R-:W-:Y:S01]  /*09b0*/  VIADD R0, R8, 0x1 ;  /* 0x0000000108007836 */ /* 0x000fe20000000000 */
[----:B---3--:R-:W-:Y:S01]  /*09c0*/  DADD R18, R12, R18 ;  /* 0x000000000c127229 */ /* 0x008fe20000000012 */
[----:B------:R-:W-:Y:S02]  /*09d0*/  BSSY.RECONVERGENT B1, `(.L_x_17) ;  /* 0x0000012000017945 */ /* 0x000fe40003800200 */
[----:B------:R-:W0:Y:S02]  /*09e0*/  I2F.F64 R10, R0 ;  /* 0x00000000000a7312 */ /* 0x000e240000201c00 */
        /* <DEDUP_REMOVED lines=15> */
[----:B-12---:R-:W-:Y:S05]  /*0ae0*/  CALL.REL.NOINC `($__internal_0_$__cuda_sm20_dblrcp_rn_slowpath_v3) ;  /* 0x00000004003c7944 */ /* 0x006fea0003c00000 */
.L_x_18:
[----:B------:R-:W-:Y:S05]  /*0af0*/  BSYNC.RECONVERGENT B1 ;  /* 0x0000000000017941 */ /* 0x000fea0003800200 */
.L_x_17:
[----:B------:R-:W-:Y:S01]  /*0b00*/  VIADD R0, R8, 0x2 ;  /* 0x0000000208007836 */ /* 0x000fe20000000000 */
[----:B------:R-:W-:Y:S01]  /*0b10*/  DADD R18, R18, R12 ;  /* 0x0000000012127229 */ /* 0x000fe2000000000c */
        /* <DEDUP_REMOVED lines=18> */
.L_x_20:
[----:B------:R-:W-:Y:S05]  /*0c40*/  BSYNC.RECONVERGENT B1 ;  /* 0x0000000000017941 */ /* 0x000fea0003800200 */
.L_x_19:
[----:B------:R-:W-:Y:S01]  /*0c50*/  VIADD R0, R8, 0x3 ;  /* 0x0000000308007836 */ /* 0x000fe20000000000 */
[----:B------:R-:W-:Y:S01]  /*0c60*/  BSSY.RECONVERGENT B1, `(.L_x_21) ;  /* 0x0000015000017945 */ /* 0x000fe20003800200 */
[----:B------:R-:W-:Y:S02]  /*0c70*/  DADD R18, R18, R12 ;  /* 0x0000000012127229 */ /* 0x000fe4000000000c */
        /* <DEDUP_REMOVED lines=17> */
[----:B------:R-:W-:Y:S02]  /*0d90*/  IMAD.MOV.U32 R16, RZ, RZ, R12 ;  /* 0x000000ffff107224 */ /* 0x000fe400078e000c */
[----:B------:R-:W-:-:S07]  /*0da0*/  IMAD.MOV.U32 R17, RZ, RZ, R13 ;  /* 0x000000ffff117224 */ /* 0x000fce00078e000d */
.L_x_22:
[----:B------:R-:W-:Y:S05]  /*0db0*/  BSYNC.RECONVERGENT B1 ;  /* 0x0000000000017941 */ /* 0x000fea0003800200 */
.L_x_21:
[----:B------:R-:W-:Y:S01]  /*0dc0*/  VIADD R8, R8, 0x4 ;  /* 0x0000000408087836 */ /* 0x000fe20000000000 */
[----:B------:R-:W-:-:S04]  /*0dd0*/  DADD R18, R18, R16 ;  /* 0x0000000012127229 */ /* 0x000fc80000000010 */
[----:B------:R-:W-:-:S13]  /*0de0*/  ISETP.GE.AND P0, PT, R8, R5, PT ;  /* 0x000000050800720c */ /* 0x000fda0003f06270 */
[----:B------:R-:W-:Y:S05]  /*0df0*/  @!P0 BRA `(.L_x_23) ;  /* 0xfffffff800a08947 */ /* 0x000fea000383ffff */
.L_x_14:
[----:B0-----:R-:W-:Y:S05]  /*0e00*/  BSYNC.RECONVERGENT B0 ;  /* 0x0000000000007941 */ /* 0x001fea0003800200 */
.L_x_8:
[----:B------:R-:W4:Y:S01]  /*0e10*/  LDC.64 R8, c[0x0][0x390] ;  /* 0x0000e400ff087b82 */ /* 0x000f220000000a00 */
[----:B------:R-:W-:Y:S02]  /*0e20*/  ISETP.GE.U32.AND P0, PT, R4, 0x2, PT ;  /* 0x000000020400780c */ /* 0x000fe40003f06070 */
[----:B------:R-:W-:Y:S01]  /*0e30*/  ISETP.NE.AND P1, PT, R2, RZ, PT ;  /* 0x000000ff0200720c */ /* 0x000fe20003f25270 */
[----:B----4-:R-:W-:-:S08]  /*0e40*/  DMUL R8, R8, 4 ;  /* 0x4010000008087828 */ /* 0x010fd00000000000 */
[----:B--23--:R-:W-:-:S07]  /*0e50*/  DMUL R8, R8, R18 ;  /* 0x0000001208087228 */ /* 0x00cfce0000000000 */
[----:B------:R2:W-:Y:S01]  /*0e60*/  STS.64 [R6], R8 ;  /* 0x0000000806007388 */ /* 0x0005e20000000a00 */
[----:B------:R-:W-:Y:S06]  /*0e70*/  BAR.SYNC.DEFER_BLOCKING 0x0 ;  /* 0x0000000000007b1d */ /* 0x000fec0000010000 */
[----:B------:R-:W-:Y:S05]  /*0e80*/  @!P0 BRA `(.L_x_24) ;  /* 0x00000000002c8947 */ /* 0x000fea0003800000 */
.L_x_25:
[----:B------:R-:W-:-:S04]  /*0e90*/  SHF.R.U32.HI R5, RZ, 0x1, R4 ;  /* 0x00000001ff057819 */ /* 0x000fc80000011604 */
[----:B------:R-:W-:-:S13]  /*0ea0*/  ISETP.GE.U32.AND P0, PT, R2, R5, PT ;  /* 0x000000050200720c */ /* 0x000fda0003f06070 */
[----:B0-----:R-:W-:Y:S01]  /*0eb0*/  @!P0 IMAD R0, R5, 0x8, R6 ;  /* 0x0000000805008824 */ /* 0x001fe200078e0206 */
[----:B------:R-:W-:Y:S04]  /*0ec0*/  @!P0 LDS.64 R10, [R6] ;  /* 0x00000000060a8984 */ /* 0x000fe80000000a00 */
[----:B--2---:R-:W0:Y:S02]  /*0ed0*/  @!P0 LDS.64 R8, [R0] ;  /* 0x0000000000088984 */ /* 0x004e240000000a00 */
[----:B0-----:R-:W-:-:S07]  /*0ee0*/  @!P0 DADD R8, R8, R10 ;  /* 0x0000000008088229 */ /* 0x001fce000000000a */
[----:B------:R3:W-:Y:S01]  /*0ef0*/  @!P0 STS.64 [R6], R8 ;  /* 0x0000000806008388 */ /* 0x0007e20000000a00 */
[----:B------:R-:W-:Y:S01]  /*0f00*/  BAR.SYNC.DEFER_BLOCKING 0x0 ;  /* 0x0000000000007b1d */ /* 0x000fe20000010000 */
[----:B------:R-:W-:Y:S01]  /*0f10*/  ISETP.GT.U32.AND P0, PT, R4, 0x3, PT ;  /* 0x000000030400780c */ /* 0x000fe20003f04070 */
[----:B------:R-:W-:-:S12]  /*0f20*/  IMAD.MOV.U32 R4, RZ, RZ, R5 ;  /* 0x000000ffff047224 */ /* 0x000fd800078e0005 */
[----:B---3--:R-:W-:Y:S05]  /*0f30*/  @P0 BRA `(.L_x_25) ;  /* 0xfffffffc00d40947 */ /* 0x008fea000383ffff */
.L_x_24:
[----:B------:R-:W-:Y:S05]  /*0f40*/  @P1 EXIT ;  /* 0x000000000000194d */ /* 0x000fea0003800000 */
[----:B------:R-:W3:Y:S01]  /*0f50*/  S2UR UR5, SR_CgaCtaId ;  /* 0x00000000000579c3 */ /* 0x000ee20000008800 */
[----:B------:R-:W-:-:S07]  /*0f60*/  UMOV UR4, 0x400 ;  /* 0x0000040000047882 */ /* 0x000fce0000000000 */
[----:B-12---:R-:W1:Y:S01]  /*0f70*/  LDC.64 R6, c[0x0][0x380] ;  /* 0x0000e000ff067b82 */ /* 0x006e620000000a00 */
[----:B---3--:R-:W-:Y:S01]  /*0f80*/  ULEA UR4, UR5, UR4, 0x18 ;  /* 0x0000000405047291 */ /* 0x008fe2000f8ec0ff */
[----:B-1----:R-:W-:-:S08]  /*0f90*/  IMAD.WIDE.U32 R2, R3, 0x8, R6 ;  /* 0x0000000803027825 */ /* 0x002fd000078e0006 */
[----:B------:R-:W1:Y:S02]  /*0fa0*/  LDS.64 R4, [UR4] ;  /* 0x00000004ff047984 */ /* 0x000e640008000a00 */
[----:B------:R-:W1:Y:S02]  /*0fb0*/  LDCU.64 UR4, c[0x0][0x358] ;  /* 0x00006b00ff0477ac */ /* 0x000e640008000a00 */
[----:B-1----:R-:W-:Y:S01]  /*0fc0*/  STG.E.64 desc[UR4][R2.64], R4 ;  /* 0x0000000402007986 */ /* 0x002fe2000c101b04 */
[----:B------:R-:W-:Y:S05]  /*0fd0*/  EXIT ;  /* 0x000000000000794d */ /* 0x000fea0003800000 */
        .weak           $__internal_0_$__cuda_sm20_dblrcp_rn_slowpath_v3
        .type           $__internal_0_$__cuda_sm20_dblrcp_rn_slowpath_v3,@function
        .size           $__internal_0_$__cuda_sm20_dblrcp_rn_slowpath_v3,(.L_x_31 - $__internal_0_$__cuda_sm20_dblrcp_rn_slowpath_v3)
$__internal_0_$__cuda_sm20_dblrcp_rn_slowpath_v3:
[----:B------:R-:W-:Y:S01]  /*0fe0*/  DSETP.GTU.AND P1, PT, |R10|, +INF , PT ;  /* 0x7ff000000a00742a */ /* 0x000fe20003f2c200 */
[----:B------:R-:W-:-:S13]  /*0ff0*/  BSSY.RECONVERGENT B2, `(.L_x_26) ;  /* 0x0000023000027945 */ /* 0x000fda0003800200 */
[----:B------:R-:W-:Y:S05]  /*1000*/  @P1 BRA `(.L_x_27) ;  /* 0x00000000007c1947 */ /* 0x000fea0003800000 */
[----:B------:R-:W-:-:S05]  /*1010*/  LOP3.LUT R15, R11, 0x7fffffff, RZ, 0xc0, !PT ;  /* 0x7fffffff0b0f7812 */ /* 0x000fca00078ec0ff */
[----:B------:R-:W-:-:S05]  /*1020*/  VIADD R12, R15, 0xffffffff ;  /* 0xffffffff0f0c7836 */ /* 0x000fca0000000000 */
[----:B------:R-:W-:-:S13]  /*1030*/  ISETP.GE.U32.AND P1, PT, R12, 0x7fefffff, PT ;  /* 0x7fefffff0c00780c */ /* 0x000fda0003f26070 */
[----:B------:R-:W-:Y:S01]  /*1040*/  @P1 LOP3.LUT R13, R11, 0x7ff00000, RZ, 0x3c, !PT ;  /* 0x7ff000000b0d1812 */ /* 0x000fe200078e3cff */
[----:B------:R-:W-:Y:S01]  /*1050*/  @P1 IMAD.MOV.U32 R12, RZ, RZ, RZ ;  /* 0x000000ffff0c1224 */ /* 0x000fe200078e00ff */
[----:B------:R-:W-:Y:S06]  /*1060*/  @P1 BRA `(.L_x_28) ;  /* 0x00000000006c1947 */ /* 0x000fec0003800000 */
[----:B------:R-:W-:-:S13]  /*1070*/  ISETP.GE.U32.AND P1, PT, R15, 0x1000001, PT ;  /* 0x010000010f00780c */ /* 0x000fda0003f26070 */
[----:B------:R-:W-:Y:S05]  /*1080*/  @!P1 BRA `(.L_x_29) ;  /* 0x0000000000349947 */ /* 0x000fea0003800000 */
[----:B------:R-:W-:Y:S02]  /*1090*/  VIADD R13, R11, 0xc0200000 ;  /* 0xc02000000b0d7836 */ /* 0x000fe40000000000 */
[----:B------:R-:W-:Y:S02]  /*10a0*/  IMAD.MOV.U32 R12, RZ, RZ, R10 ;  /* 0x000000ffff0c7224 */ /* 0x000fe400078e000a */
[----:B------:R-:W0:Y:S04]  /*10b0*/  MUFU.RCP64H R15, R13 ;  /* 0x0000000d000f7308 */ /* 0x000e280000001800 */
[----:B0-----:R-:W-:-:S08]  /*10c0*/  DFMA R16, -R12, R14, 1 ;  /* 0x3ff000000c10742b */ /* 0x001fd0000000010e */
[----:B------:R-:W-:-:S08]  /*10d0*/  DFMA R16, R16, R16, R16 ;  /* 0x000000101010722b */ /* 0x000fd00000000010 */
[----:B------:R-:W-:-:S08]  /*10e0*/  DFMA R16, R14, R16, R14 ;  /* 0x000000100e10722b */ /* 0x000fd0000000000e */
[----:B------:R-:W-:-:S08]  /*10f0*/  DFMA R14, -R12, R16, 1 ;  /* 0x3ff000000c0e742b */ /* 0x000fd00000000110 */
[----:B------:R-:W-:-:S08]  /*1100*/  DFMA R14, R16, R14, R16 ;  /* 0x0000000e100e722b */ /* 0x000fd00000000010 */
[----:B------:R-:W-:-:S08]  /*1110*/  DMUL R14, R14, 2.2250738585072013831e-308 ;  /* 0x001000000e0e7828 */ /* 0x000fd00000000000 */
[----:B------:R-:W-:-:S08]  /*1120*/  DFMA R10, -R10, R14, 1 ;  /* 0x3ff000000a0a742b */ /* 0x000fd0000000010e */
[----:B------:R-:W-:-:S08]  /*1130*/  DFMA R10, R10, R10, R10 ;  /* 0x0000000a0a0a722b */ /* 0x000fd0000000000a */
[----:B------:R-:W-:Y:S01]  /*1140*/  DFMA R12, R14, R10, R14 ;  /* 0x0000000a0e0c722b */ /* 0x000fe2000000000e */
[----:B------:R-:W-:Y:S10]  /*1150*/  BRA `(.L_x_28) ;  /* 0x0000000000307947 */ /* 0x000ff40003800000 */
.L_x_29:
[----:B------:R-:W-:Y:S01]  /*1160*/  DMUL R10, R10, 8.11296384146066816958e+31 ;  /* 0x469000000a0a7828 */ /* 0x000fe20000000000 */
[----:B------:R-:W-:-:S05]  /*1170*/  IMAD.MOV.U32 R12, RZ, RZ, R14 ;  /* 0x000000ffff0c7224 */ /* 0x000fca00078e000e */
[----:B------:R-:W0:Y:S02]  /*1180*/  MUFU.RCP64H R13, R11 ;  /* 0x0000000b000d7308 */ /* 0x000e240000001800 */
[----:B0-----:R-:W-:-:S08]  /*1190*/  DFMA R14, -R10, R12, 1 ;  /* 0x3ff000000a0e742b */ /* 0x001fd0000000010c */
[----:B------:R-:W-:-:S08]  /*11a0*/  DFMA R14, R14, R14, R14 ;  /* 0x0000000e0e0e722b */ /* 0x000fd0000000000e */
[----:B------:R-:W-:-:S08]  /*11b0*/  DFMA R14, R12, R14, R12 ;  /* 0x0000000e0c0e722b */ /* 0x000fd0000000000c */
[----:B------:R-:W-:-:S08]  /*11c0*/  DFMA R12, -R10, R14, 1 ;  /* 0x3ff000000a0c742b */ /* 0x000fd0000000010e */
[----:B------:R-:W-:-:S08]  /*11d0*/  DFMA R12, R14, R12, R14 ;  /* 0x0000000c0e0c722b */ /* 0x000fd0000000000e */
[----:B------:R-:W-:Y:S01]  /*11e0*/  DMUL R12, R12, 8.11296384146066816958e+31 ;  /* 0x469000000c0c7828 */ /* 0x000fe20000000000 */
[----:B------:R-:W-:Y:S10]  /*11f0*/  BRA `(.L_x_28) ;  /* 0x0000000000087947 */ /* 0x000ff40003800000 */
.L_x_27:
[----:B------:R-:W-:Y:S01]  /*1200*/  LOP3.LUT R13, R11, 0x80000, RZ, 0xfc, !PT ;  /* 0x000800000b0d7812 */ /* 0x000fe200078efcff */
[----:B------:R-:W-:-:S07]  /*1210*/  IMAD.MOV.U32 R12, RZ, RZ, R10 ;  /* 0x000000ffff0c7224 */ /* 0x000fce00078e000a */
.L_x_28:
[----:B------:R-:W-:Y:S05]  /*1220*/  BSYNC.RECONVERGENT B2 ;  /* 0x0000000000027941 */ /* 0x000fea0003800200 */
.L_x_26:
[----:B------:R-:W-:Y:S02]  /*1230*/  IMAD.MOV.U32 R10, RZ, RZ, R0 ;  /* 0x000000ffff0a7224 */ /* 0x000fe400078e0000 */
[----:B------:R-:W-:-:S04]  /*1240*/  IMAD.MOV.U32 R11, RZ, RZ, 0x0 ;  /* 0x00000000ff0b7424 */ /* 0x000fc800078e00ff */
[----:B------:R-:W-:Y:S05]  /*1250*/  RET.REL.NODEC R10 `(_Z9integratePdidii) ;  /* 0xffffffec0a687950 */ /* 0x000fea0003c3ffff */
.L_x_30:
        /* <DEDUP_REMOVED lines=10> */
.L_x_31:


//--------------------- .nv.shared.reserved.0     --------------------------
	.section	.nv.shared.reserved.0,"aw",@nobits
	.weak		__nv_reservedSMEM_offset_0_alias
	.size		__nv_reservedSMEM_offset_0_alias, 0, 64
	.other		__nv_reservedSMEM_offset_0_alias,@"STO_CUDA_RESERVED_SHARED STV_DEFAULT"
__nv_reservedSMEM_offset_0_alias:
	.zero		0
	.zero		64


//--------------------- .nv.shared._Z9integratePdidii --------------------------
	.section	.nv.shared._Z9integratePdidii,"aw",@nobits
	.sectionflags	@""
	.align	8
.nv.shared._Z9integratePdidii:
	.zero		5120


//--------------------- .nv.constant0._Z9sumReducePdS_i --------------------------
	.section	.nv.constant0._Z9sumReducePdS_i,"a",@progbits
	.sectionflags	@""
	.align	4
.nv.constant0._Z9sumReducePdS_i:
	.zero		916


//--------------------- .nv.constant0._Z9integratePdidii --------------------------
	.section	.nv.constant0._Z9integratePdidii,"a",@progbits
	.sectionflags	@""
	.align	4
.nv.constant0._Z9integratePdidii:
	.zero		928


//--------------------- SYMBOLS --------------------------

	.type		.nv.reservedSmem.offset0,@object
	.size		.nv.reservedSmem.offset0,0x4
	.type		.nv.reservedSmem.cap,@object
	.size		.nv.reservedSmem.cap,0x4
